//
// Generated by NVIDIA NVVM Compiler
//
// Compiler Build ID: CL-36424714
// Cuda compilation tools, release 13.0, V13.0.88
// Based on NVVM 20.0.0
//

.version 9.0
.target sm_100
.address_size 64

	// .globl	_Z10mandelbrotPhiii

.visible .entry _Z10mandelbrotPhiii(
	.param .u64 .ptr .align 1 _Z10mandelbrotPhiii_param_0,
	.param .u32 _Z10mandelbrotPhiii_param_1,
	.param .u32 _Z10mandelbrotPhiii_param_2,
	.param .u32 _Z10mandelbrotPhiii_param_3
)
{
	.local .align 16 .b8 	__local_depot0[48];
	.reg .b64 	%SP;
	.reg .b64 	%SPL;
	.reg .pred 	%p<13>;
	.reg .b16 	%rs<4>;
	.reg .b32 	%r<48>;
	.reg .b32 	%f<80>;
	.reg .b64 	%rd<9>;

	mov.u64 	%SPL, __local_depot0;
	ld.param.u64 	%rd1, [_Z10mandelbrotPhiii_param_0];
	ld.param.u32 	%r9, [_Z10mandelbrotPhiii_param_1];
	ld.param.u32 	%r10, [_Z10mandelbrotPhiii_param_2];
	ld.param.u32 	%r8, [_Z10mandelbrotPhiii_param_3];
	mov.u32 	%r11, %tid.x;
	mov.u32 	%r12, %ctaid.x;
	mov.u32 	%r13, %ntid.x;
	mad.lo.s32 	%r1, %r12, %r13, %r11;
	mov.u32 	%r14, %tid.y;
	mov.u32 	%r15, %ctaid.y;
	mov.u32 	%r16, %ntid.y;
	mad.lo.s32 	%r17, %r15, %r16, %r14;
	mad.lo.s32 	%r3, %r9, %r17, %r1;
	setp.ge.s32 	%p1, %r1, %r9;
	setp.ge.s32 	%p2, %r17, %r10;
	or.pred  	%p3, %p1, %p2;
	@%p3 bra 	$L__BB0_7;
	cvt.rn.f32.s32 	%f17, %r1;
	cvt.rn.f32.u32 	%f18, %r10;
	div.rn.f32 	%f19, %f17, %f18;
	cvt.rn.f32.u32 	%f20, %r17;
	div.rn.f32 	%f21, %f20, %f18;
	add.f32 	%f22, %f19, 0fBF000000;
	fma.rn.f32 	%f1, %f22, 0f40200000, 0fBFB33333;
	add.f32 	%f2, %f21, 0fBF000000;
	setp.lt.s32 	%p4, %r8, 1;
	mov.f32 	%f75, 0f00000000;
	mov.f32 	%f76, %f75;
	mov.f32 	%f79, %f75;
	@%p4 bra 	$L__BB0_6;
	mul.f32 	%f3, %f2, 0f40200000;
	mov.f32 	%f76, 0f00000000;
	mov.b32 	%r46, 0;
	mov.f32 	%f75, %f76;
$L__BB0_3:
	mul.f32 	%f6, %f75, %f75;
	mul.f32 	%f7, %f76, %f76;
	add.f32 	%f24, %f6, %f7;
	setp.geu.f32 	%p5, %f24, 0f42000000;
	mov.u32 	%r47, %r46;
	@%p5 bra 	$L__BB0_5;
	sub.f32 	%f25, %f6, %f7;
	mul.f32 	%f26, %f75, %f76;
	fma.rn.f32 	%f27, %f75, %f76, %f26;
	add.f32 	%f75, %f1, %f25;
	add.f32 	%f76, %f3, %f27;
	add.s32 	%r46, %r46, 1;
	setp.ne.s32 	%p6, %r46, %r8;
	mov.u32 	%r47, %r8;
	@%p6 bra 	$L__BB0_3;
$L__BB0_5:
	cvt.rn.f32.u32 	%f79, %r47;
$L__BB0_6:
	add.u64 	%rd3, %SPL, 0;
	mul.f32 	%f28, %f76, %f76;
	fma.rn.f32 	%f29, %f75, %f75, %f28;
	setp.lt.f32 	%p7, %f29, 0f00800000;
	mul.f32 	%f30, %f29, 0f4B000000;
	selp.f32 	%f31, %f30, %f29, %p7;
	selp.f32 	%f32, 0fC1B80000, 0f00000000, %p7;
	mov.b32 	%r19, %f31;
	add.s32 	%r20, %r19, -1059760811;
	and.b32  	%r21, %r20, -8388608;
	sub.s32 	%r22, %r19, %r21;
	mov.b32 	%f33, %r22;
	cvt.rn.f32.s32 	%f34, %r21;
	fma.rn.f32 	%f35, %f34, 0f34000000, %f32;
	add.f32 	%f36, %f33, 0fBF800000;
	fma.rn.f32 	%f37, %f36, 0fBE055027, 0f3E1039F6;
	fma.rn.f32 	%f38, %f37, %f36, 0fBDF8CDCC;
	fma.rn.f32 	%f39, %f38, %f36, 0f3E0F2955;
	fma.rn.f32 	%f40, %f39, %f36, 0fBE2AD8B9;
	fma.rn.f32 	%f41, %f40, %f36, 0f3E4CED0B;
	fma.rn.f32 	%f42, %f41, %f36, 0fBE7FFF22;
	fma.rn.f32 	%f43, %f42, %f36, 0f3EAAAA78;
	fma.rn.f32 	%f44, %f43, %f36, 0fBF000000;
	mul.f32 	%f45, %f36, %f44;
	fma.rn.f32 	%f46, %f45, %f36, %f36;
	fma.rn.f32 	%f47, %f35, 0f3F317218, %f46;
	setp.gt.u32 	%p8, %r19, 2139095039;
	fma.rn.f32 	%f48, %f31, 0f7F800000, 0f7F800000;
	selp.f32 	%f49, %f48, %f47, %p8;
	setp.eq.f32 	%p9, %f31, 0f00000000;
	selp.f32 	%f50, 0fFF800000, %f49, %p9;
	setp.lt.f32 	%p10, %f50, 0f00800000;
	mul.f32 	%f51, %f50, 0f4B000000;
	selp.f32 	%f52, %f51, %f50, %p10;
	selp.f32 	%f53, 0fC1B80000, 0f00000000, %p10;
	mov.b32 	%r23, %f52;
	add.s32 	%r24, %r23, -1059760811;
	and.b32  	%r25, %r24, -8388608;
	sub.s32 	%r26, %r23, %r25;
	mov.b32 	%f54, %r26;
	cvt.rn.f32.s32 	%f55, %r25;
	fma.rn.f32 	%f56, %f55, 0f34000000, %f53;
	add.f32 	%f57, %f54, 0fBF800000;
	fma.rn.f32 	%f58, %f57, 0fBE055027, 0f3E1039F6;
	fma.rn.f32 	%f59, %f58, %f57, 0fBDF8CDCC;
	fma.rn.f32 	%f60, %f59, %f57, 0f3E0F2955;
	fma.rn.f32 	%f61, %f60, %f57, 0fBE2AD8B9;
	fma.rn.f32 	%f62, %f61, %f57, 0f3E4CED0B;
	fma.rn.f32 	%f63, %f62, %f57, 0fBE7FFF22;
	fma.rn.f32 	%f64, %f63, %f57, 0f3EAAAA78;
	fma.rn.f32 	%f65, %f64, %f57, 0fBF000000;
	mul.f32 	%f66, %f57, %f65;
	fma.rn.f32 	%f67, %f66, %f57, %f57;
	fma.rn.f32 	%f68, %f56, 0f3F317218, %f67;
	setp.gt.u32 	%p11, %r23, 2139095039;
	fma.rn.f32 	%f69, %f52, 0f7F800000, 0f7F800000;
	selp.f32 	%f70, %f69, %f68, %p11;
	setp.eq.f32 	%p12, %f52, 0f00000000;
	selp.f32 	%f71, 0fFF800000, %f70, %p12;
	sub.f32 	%f72, %f79, %f71;
	cvt.rzi.s32.f32 	%r27, %f72;
	mov.b32 	%r28, 207881984;
	mov.b32 	%r29, 1224999983;
	mov.b32 	%r30, 17373703;
	mov.b32 	%r31, 420421186;
	st.local.v4.b32 	[%rd3], {%r31, %r30, %r29, %r28};
	mov.b32 	%r32, -370018068;
	mov.b32 	%r33, -739920506;
	mov.b32 	%r34, -780322383;
	mov.b32 	%r35, 1377339948;
	st.local.v4.b32 	[%rd3+16], {%r35, %r34, %r33, %r32};
	mov.b32 	%r36, 53766656;
	mov.b32 	%r37, 1469644928;
	mov.b32 	%r38, -872371457;
	mov.b32 	%r39, 1607071935;
	st.local.v4.b32 	[%rd3+32], {%r39, %r38, %r37, %r36};
	shr.s32 	%r40, %r27, 31;
	shr.u32 	%r41, %r40, 28;
	add.s32 	%r42, %r27, %r41;
	and.b32  	%r43, %r42, -16;
	sub.s32 	%r44, %r27, %r43;
	mul.wide.s32 	%rd4, %r44, 3;
	add.s64 	%rd5, %rd3, %rd4;
	ld.local.u8 	%rs1, [%rd5];
	ld.local.u8 	%rs2, [%rd5+1];
	ld.local.u8 	%rs3, [%rd5+2];
	mul.lo.s32 	%r45, %r3, 3;
	cvt.s64.s32 	%rd6, %r45;
	cvta.to.global.u64 	%rd7, %rd1;
	add.s64 	%rd8, %rd7, %rd6;
	st.global.u8 	[%rd8], %rs1;
	st.global.u8 	[%rd8+1], %rs2;
	st.global.u8 	[%rd8+2], %rs3;
$L__BB0_7:
	ret;

}


// ===== COMPILED SASS (sm_100) =====

	.target	sm_100

	.elftype	@"ET_EXEC"


//--------------------- .note.nv.tkinfo           --------------------------
	.section	.note.nv.tkinfo,"",@"SHT_NOTE"
	.sectionflags	@"SHF_NOTE_NV_TKINFO"
	.tkinfo
        /*0018*/ 	.word	0x00000002
        /*0030*/ 	.string	""
        /*0030*/ 	.string	"ptxas"
        /*0030*/ 	.string	"Cuda compilation tools, release 13.0, V13.0.88"
        /*0030*/ 	.string	"Build cuda_13.0.r13.0/compiler.36424714_0"
        /*0030*/ 	.string	"-arch sm_100 -m 64 "



//--------------------- .note.nv.cuinfo           --------------------------
	.section	.note.nv.cuinfo,"",@"SHT_NOTE"
	.sectionflags	@"SHF_NOTE_NV_CUINFO"
        /*0018*/ 	.short	0x0002
        /*001a*/ 	.short	0x0064
        /*001c*/ 	.short	0x0082
	.zero		2


//--------------------- .nv.info                  --------------------------
	.section	.nv.info,"",@"SHT_CUDA_INFO"
	.align	4


	//----- nvinfo : EIATTR_REGCOUNT
	.align		4
        /*0000*/ 	.byte	0x04, 0x2f
        /*0002*/ 	.short	(.L_1 - .L_0)
	.align		4
.L_0:
        /*0004*/ 	.word	index@(_Z10mandelbrotPhiii)
        /*0008*/ 	.word	0x00000016


	//----- nvinfo : EIATTR_FRAME_SIZE
	.align		4
.L_1:
        /*000c*/ 	.byte	0x04, 0x11
        /*000e*/ 	.short	(.L_3 - .L_2)
	.align		4
.L_2:
        /*0010*/ 	.word	index@($__internal_0_$__cuda_sm3x_div_rn_noftz_f32_slowpath)
        /*0014*/ 	.word	0x00000030


	//----- nvinfo : EIATTR_FRAME_SIZE
	.align		4
.L_3:
        /*0018*/ 	.byte	0x04, 0x11
        /*001a*/ 	.short	(.L_5 - .L_4)
	.align		4
.L_4:
        /*001c*/ 	.word	index@(_Z10mandelbrotPhiii)
        /*0020*/ 	.word	0x00000030


	//----- nvinfo : EIATTR_MIN_STACK_SIZE
	.align		4
.L_5:
        /*0024*/ 	.byte	0x04, 0x12
        /*0026*/ 	.short	(.L_7 - .L_6)
	.align		4
.L_6:
        /*0028*/ 	.word	index@(_Z10mandelbrotPhiii)
        /*002c*/ 	.word	0x00000030
.L_7:


//--------------------- .nv.compat                --------------------------
	.section	.nv.compat,"",@"SHT_CUDA_COMPAT_INFO"
	.align	4
        /*0000*/ 	.byte	0x02, 0x09, 0x00, 0x00, 0x02, 0x02, 0x01, 0x00, 0x02, 0x05, 0x05, 0x00, 0x03, 0x07, 0x01, 0x01
        /*0010*/ 	.byte	0x02, 0x03, 0x00, 0x00, 0x02, 0x06, 0x01, 0x00, 0x04, 0x0b, 0x08, 0x00, 0x01, 0x00, 0x00, 0x00
        /*0020*/ 	.byte	0x00, 0x00, 0x00, 0x00


//--------------------- .nv.info._Z10mandelbrotPhiii --------------------------
	.section	.nv.info._Z10mandelbrotPhiii,"",@"SHT_CUDA_INFO"
	.sectionflags	@""
	.align	4


	//----- nvinfo : EIATTR_CUDA_API_VERSION
	.align		4
        /*0000*/ 	.byte	0x04, 0x37
        /*0002*/ 	.short	(.L_9 - .L_8)
.L_8:
        /*0004*/ 	.word	0x00000082


	//----- nvinfo : EIATTR_KPARAM_INFO
	.align		4
.L_9:
        /*0008*/ 	.byte	0x04, 0x17
        /*000a*/ 	.short	(.L_11 - .L_10)
.L_10:
        /*000c*/ 	.word	0x00000000
        /*0010*/ 	.short	0x0003
        /*0012*/ 	.short	0x0010
        /*0014*/ 	.byte	0x00, 0xf0, 0x11, 0x00


	//----- nvinfo : EIATTR_KPARAM_INFO
	.align		4
.L_11:
        /*0018*/ 	.byte	0x04, 0x17
        /*001a*/ 	.short	(.L_13 - .L_12)
.L_12:
        /*001c*/ 	.word	0x00000000
        /*0020*/ 	.short	0x0002
        /*0022*/ 	.short	0x000c
        /*0024*/ 	.byte	0x00, 0xf0, 0x11, 0x00


	//----- nvinfo : EIATTR_KPARAM_INFO
	.align		4
.L_13:
        /*0028*/ 	.byte	0x04, 0x17
        /*002a*/ 	.short	(.L_15 - .L_14)
.L_14:
        /*002c*/ 	.word	0x00000000
        /*0030*/ 	.short	0x0001
        /*0032*/ 	.short	0x0008
        /*0034*/ 	.byte	0x00, 0xf0, 0x11, 0x00


	//----- nvinfo : EIATTR_KPARAM_INFO
	.align		4
.L_15:
        /*0038*/ 	.byte	0x04, 0x17
        /*003a*/ 	.short	(.L_17 - .L_16)
.L_16:
        /*003c*/ 	.word	0x00000000
        /*0040*/ 	.short	0x0000
        /*0042*/ 	.short	0x0000
        /*0044*/ 	.byte	0x00, 0xf5, 0x21, 0x00


	//----- nvinfo : EIATTR_SPARSE_MMA_MASK
	.align		4
.L_17:
        /*0048*/ 	.byte	0x03, 0x50
        /*004a*/ 	.short	0x0000


	//----- nvinfo : EIATTR_MAXREG_COUNT
	.align		4
        /*004c*/ 	.byte	0x03, 0x1b
        /*004e*/ 	.short	0x00ff


	//----- nvinfo : EIATTR_MERCURY_ISA_VERSION
	.align		4
        /*0050*/ 	.byte	0x03, 0x5f
        /*0052*/ 	.short	0x0101


	//----- nvinfo : EIATTR_VRC_CTA_INIT_COUNT
	.align		4
        /*0054*/ 	.byte	0x02, 0x4a
	.zero		1
	.zero		1


	//----- nvinfo : EIATTR_EXIT_INSTR_OFFSETS
	.align		4
        /*0058*/ 	.byte	0x04, 0x1c
        /*005a*/ 	.short	(.L_19 - .L_18)


	//   ....[0]....
.L_18:
        /*005c*/ 	.word	0x000000d0


	//   ....[1]....
        /*0060*/ 	.word	0x00000a20


	//----- nvinfo : EIATTR_CRS_STACK_SIZE
	.align		4
.L_19:
        /*0064*/ 	.byte	0x04, 0x1e
        /*0066*/ 	.short	(.L_21 - .L_20)
.L_20:
        /*0068*/ 	.word	0x00000000


	//----- nvinfo : EIATTR_CBANK_PARAM_SIZE
	.align		4
.L_21:
        /*006c*/ 	.byte	0x03, 0x19
        /*006e*/ 	.short	0x0014


	//----- nvinfo : EIATTR_PARAM_CBANK
	.align		4
        /*0070*/ 	.byte	0x04, 0x0a
        /*0072*/ 	.short	(.L_23 - .L_22)
	.align		4
.L_22:
        /*0074*/ 	.word	index@(.nv.constant0._Z10mandelbrotPhiii)
        /*0078*/ 	.short	0x0380
        /*007a*/ 	.short	0x0014


	//----- nvinfo : EIATTR_SW_WAR
	.align		4
.L_23:
        /*007c*/ 	.byte	0x04, 0x36
        /*007e*/ 	.short	(.L_25 - .L_24)
.L_24:
        /*0080*/ 	.word	0x00000008
.L_25:


//--------------------- .nv.callgraph             --------------------------
	.section	.nv.callgraph,"",@"SHT_CUDA_CALLGRAPH"
	.align	4
	.sectionentsize	8
	.align		4
        /*0000*/ 	.word	0x00000000
	.align		4
        /*0004*/ 	.word	0xffffffff
	.align		4
        /*0008*/ 	.word	0x00000000
	.align		4
        /*000c*/ 	.word	0xfffffffe
	.align		4
        /*0010*/ 	.word	0x00000000
	.align		4
        /*0014*/ 	.word	0xfffffffd
	.align		4
        /*0018*/ 	.word	0x00000000
	.align		4
        /*001c*/ 	.word	0xfffffffc


//--------------------- .text._Z10mandelbrotPhiii --------------------------
	.section	.text._Z10mandelbrotPhiii,"ax",@progbits
	.align	128
        .global         _Z10mandelbrotPhiii
        .type           _Z10mandelbrotPhiii,@function
        .size           _Z10mandelbrotPhiii,(.L_x_20 - _Z10mandelbrotPhiii)
        .other          _Z10mandelbrotPhiii,@"STO_CUDA_ENTRY STV_DEFAULT"
_Z10mandelbrotPhiii:
.text._Z10mandelbrotPhiii:
[----:B------:R-:W0:Y:S01]  /*0000*/  LDC R1, c[0x0][0x37c] ;  /* 0x0000df00ff017b82 */ /* 0x000e220000000800 */
[----:B------:R-:W1:Y:S07]  /*0010*/  S2R R2, SR_TID.Y ;  /* 0x0000000000027919 */ /* 0x000e6e0000002200 */
[----:B------:R-:W2:Y:S01]  /*0020*/  LDC R0, c[0x0][0x360] ;  /* 0x0000d800ff007b82 */ /* 0x000ea20000000800 */
[----:B------:R-:W3:Y:S01]  /*0030*/  LDCU.64 UR6, c[0x0][0x388] ;  /* 0x00007100ff0677ac */ /* 0x000ee20008000a00 */
[----:B0-----:R-:W-:Y:S01]  /*0040*/  VIADD R1, R1, 0xffffffd0 ;  /* 0xffffffd001017836 */ /* 0x001fe20000000000 */
[----:B------:R-:W2:Y:S05]  /*0050*/  S2R R5, SR_TID.X ;  /* 0x0000000000057919 */ /* 0x000eaa0000002100 */
[----:B------:R-:W1:Y:S08]  /*0060*/  S2UR UR5, SR_CTAID.Y ;  /* 0x00000000000579c3 */ /* 0x000e700000002600 */
[----:B------:R-:W1:Y:S08]  /*0070*/  LDC R3, c[0x0][0x364] ;  /* 0x0000d900ff037b82 */ /* 0x000e700000000800 */
[----:B------:R-:W2:Y:S01]  /*0080*/  S2UR UR4, SR_CTAID.X ;  /* 0x00000000000479c3 */ /* 0x000ea20000002500 */
[----:B-1----:R-:W-:-:S05]  /*0090*/  IMAD R2, R3, UR5, R2 ;  /* 0x0000000503027c24 */ /* 0x002fca000f8e0202 */
[----:B---3--:R-:W-:Y:S01]  /*00a0*/  ISETP.GE.AND P0, PT, R2, UR7, PT ;  /* 0x0000000702007c0c */ /* 0x008fe2000bf06270 */
[----:B--2---:R-:W-:-:S05]  /*00b0*/  IMAD R5, R0, UR4, R5 ;  /* 0x0000000400057c24 */ /* 0x004fca000f8e0205 */
[----:B------:R-:W-:-:S13]  /*00c0*/  ISETP.GE.OR P0, PT, R5, UR6, P0 ;  /* 0x0000000605007c0c */ /* 0x000fda0008706670 */
[----:B------:R-:W-:Y:S05]  /*00d0*/  @P0 EXIT ;  /* 0x000000000000094d */ /* 0x000fea0003800000 */
[----:B------:R-:W-:Y:S01]  /*00e0*/  I2FP.F32.U32 R3, UR7 ;  /* 0x0000000700037c45 */ /* 0x000fe20008201000 */
[----:B------:R-:W-:Y:S01]  /*00f0*/  BSSY.RECONVERGENT B0, `(.L_x_0) ;  /* 0x000000e000007945 */ /* 0x000fe20003800200 */
[----:B------:R-:W-:Y:S01]  /*0100*/  I2FP.F32.S32 R0, R5 ;  /* 0x0000000500007245 */ /* 0x000fe20000201400 */
[----:B------:R-:W-:Y:S01]  /*0110*/  IMAD R16, R2, UR6, R5 ;  /* 0x0000000602107c24 */ /* 0x000fe2000f8e0205 */
[----:B------:R-:W0:Y:S08]  /*0120*/  MUFU.RCP R4, R3 ;  /* 0x0000000300047308 */ /* 0x000e300000001000 */
[----:B------:R-:W1:Y:S01]  /*0130*/  FCHK P0, R0, R3 ;  /* 0x0000000300007302 */ /* 0x000e620000000000 */
[----:B0-----:R-:W-:-:S04]  /*0140*/  FFMA R7, -R3, R4, 1 ;  /* 0x3f80000003077423 */ /* 0x001fc80000000104 */
[----:B------:R-:W-:-:S04]  /*0150*/  FFMA R7, R4, R7, R4 ;  /* 0x0000000704077223 */ /* 0x000fc80000000004 */
[----:B------:R-:W-:-:S04]  /*0160*/  FFMA R4, R0, R7, RZ ;  /* 0x0000000700047223 */ /* 0x000fc800000000ff */
[----:B------:R-:W-:-:S04]  /*0170*/  FFMA R6, -R3, R4, R0 ;  /* 0x0000000403067223 */ /* 0x000fc80000000100 */
[----:B------:R-:W-:Y:S01]  /*0180*/  FFMA R4, R7, R6, R4 ;  /* 0x0000000607047223 */ /* 0x000fe20000000004 */
[----:B-1----:R-:W-:Y:S06]  /*0190*/  @!P0 BRA `(.L_x_1) ;  /* 0x00000000000c8947 */ /* 0x002fec0003800000 */
[----:B------:R-:W-:-:S07]  /*01a0*/  MOV R6, 0x1c0 ;  /* 0x000001c000067802 */ /* 0x000fce0000000f00 */
[----:B------:R-:W-:Y:S05]  /*01b0*/  CALL.REL.NOINC `($__internal_0_$__cuda_sm3x_div_rn_noftz_f32_slowpath) ;  /* 0x00000008001c7944 */ /* 0x000fea0003c00000 */
[----:B------:R-:W-:-:S07]  /*01c0*/  IMAD.MOV.U32 R4, RZ, RZ, R0 ;  /* 0x000000ffff047224 */ /* 0x000fce00078e0000 */
.L_x_1:
[----:B------:R-:W-:Y:S05]  /*01d0*/  BSYNC.RECONVERGENT B0 ;  /* 0x0000000000007941 */ /* 0x000fea0003800200 */
.L_x_0:
[----:B------:R-:W0:Y:S01]  /*01e0*/  MUFU.RCP R0, R3 ;  /* 0x0000000300007308 */ /* 0x000e220000001000 */
[----:B------:R-:W-:Y:S01]  /*01f0*/  I2FP.F32.U32 R2, R2 ;  /* 0x0000000200027245 */ /* 0x000fe20000201000 */
[----:B------:R-:W-:Y:S06]  /*0200*/  BSSY.RECONVERGENT B0, `(.L_x_2) ;  /* 0x000000c000007945 */ /* 0x000fec0003800200 */
[----:B------:R-:W1:Y:S01]  /*0210*/  FCHK P0, R2, R3 ;  /* 0x0000000302007302 */ /* 0x000e620000000000 */
[----:B0-----:R-:W-:-:S04]  /*0220*/  FFMA R5, -R3, R0, 1 ;  /* 0x3f80000003057423 */ /* 0x001fc80000000100 */
[----:B------:R-:W-:-:S04]  /*0230*/  FFMA R0, R0, R5, R0 ;  /* 0x0000000500007223 */ /* 0x000fc80000000000 */
[----:B------:R-:W-:-:S04]  /*0240*/  FFMA R5, R0, R2, RZ ;  /* 0x0000000200057223 */ /* 0x000fc800000000ff */
[----:B------:R-:W-:-:S04]  /*0250*/  FFMA R6, -R3, R5, R2 ;  /* 0x0000000503067223 */ /* 0x000fc80000000102 */
[----:B------:R-:W-:Y:S01]  /*0260*/  FFMA R5, R0, R6, R5 ;  /* 0x0000000600057223 */ /* 0x000fe20000000005 */
[----:B-1----:R-:W-:Y:S06]  /*0270*/  @!P0 BRA `(.L_x_3) ;  /* 0x0000000000108947 */ /* 0x002fec0003800000 */
[----:B------:R-:W-:Y:S02]  /*0280*/  MOV R0, R2 ;  /* 0x0000000200007202 */ /* 0x000fe40000000f00 */
[----:B------:R-:W-:-:S07]  /*0290*/  MOV R6, 0x2b0 ;  /* 0x000002b000067802 */ /* 0x000fce0000000f00 */
[----:B------:R-:W-:Y:S05]  /*02a0*/  CALL.REL.NOINC `($__internal_0_$__cuda_sm3x_div_rn_noftz_f32_slowpath) ;  /* 0x0000000400e07944 */ /* 0x000fea0003c00000 */
[----:B------:R-:W-:-:S07]  /*02b0*/  IMAD.MOV.U32 R5, RZ, RZ, R0 ;  /* 0x000000ffff057224 */ /* 0x000fce00078e0000 */
.L_x_3:
[----:B------:R-:W-:Y:S05]  /*02c0*/  BSYNC.RECONVERGENT B0 ;  /* 0x0000000000007941 */ /* 0x000fea0003800200 */
.L_x_2:
[----:B------:R-:W0:Y:S01]  /*02d0*/  LDCU UR6, c[0x0][0x390] ;  /* 0x00007200ff0677ac */ /* 0x000e220008000800 */
[----:B------:R-:W-:Y:S02]  /*02e0*/  IMAD.MOV.U32 R3, RZ, RZ, 0x40200000 ;  /* 0x40200000ff037424 */ /* 0x000fe400078e00ff */
[----:B------:R-:W-:Y:S01]  /*02f0*/  FADD R4, R4, -0.5 ;  /* 0xbf00000004047421 */ /* 0x000fe20000000000 */
[----:B------:R-:W-:Y:S01]  /*0300*/  HFMA2 R7, -RZ, RZ, 0, 0 ;  /* 0x00000000ff077431 */ /* 0x000fe200000001ff */
[----:B------:R-:W-:Y:S01]  /*0310*/  MOV R0, RZ ;  /* 0x000000ff00007202 */ /* 0x000fe20000000f00 */
[----:B------:R-:W1:Y:S01]  /*0320*/  LDCU.64 UR4, c[0x0][0x358] ;  /* 0x00006b00ff0477ac */ /* 0x000e620008000a00 */
[----:B------:R-:W-:Y:S01]  /*0330*/  FFMA R9, R4, R3, -1.3999999761581420898 ;  /* 0xbfb3333304097423 */ /* 0x000fe20000000003 */
[----:B------:R-:W-:Y:S01]  /*0340*/  IMAD.MOV.U32 R3, RZ, RZ, RZ ;  /* 0x000000ffff037224 */ /* 0x000fe200078e00ff */
[----:B0-----:R-:W-:-:S09]  /*0350*/  UISETP.GE.AND UP0, UPT, UR6, 0x1, UPT ;  /* 0x000000010600788c */ /* 0x001fd2000bf06270 */
[----:B-1----:R-:W-:Y:S05]  /*0360*/  BRA.U !UP0, `(.L_x_4) ;  /* 0x00000001085c7547 */ /* 0x002fea000b800000 */
[----:B------:R-:W-:Y:S01]  /*0370*/  BSSY.RECONVERGENT B0, `(.L_x_5) ;  /* 0x0000014000007945 */ /* 0x000fe20003800200 */
[----:B------:R-:W-:Y:S01]  /*0380*/  FADD R6, R5, -0.5 ;  /* 0xbf00000005067421 */ /* 0x000fe20000000000 */
[----:B------:R-:W-:Y:S01]  /*0390*/  CS2R R2, SRZ ;  /* 0x0000000000027805 */ /* 0x000fe2000001ff00 */
[----:B------:R-:W-:Y:S01]  /*03a0*/  IMAD.MOV.U32 R0, RZ, RZ, RZ ;  /* 0x000000ffff007224 */ /* 0x000fe200078e00ff */
[----:B------:R-:W0:Y:S01]  /*03b0*/  LDCU UR6, c[0x0][0x390] ;  /* 0x00007200ff0677ac */ /* 0x000e220008000800 */
[----:B------:R-:W1:Y:S05]  /*03c0*/  LDCU UR7, c[0x0][0x390] ;  /* 0x00007200ff0777ac */ /* 0x000e6a0008000800 */
.L_x_7:
[----:B------:R-:W-:Y:S01]  /*03d0*/  FMUL R4, R0, R0 ;  /* 0x0000000000047220 */ /* 0x000fe20000400000 */
[----:B------:R-:W-:-:S04]  /*03e0*/  FMUL R7, R3, R3 ;  /* 0x0000000303077220 */ /* 0x000fc80000400000 */
[----:B------:R-:W-:-:S05]  /*03f0*/  FADD R5, R4, R7 ;  /* 0x0000000704057221 */ /* 0x000fca0000000000 */
[----:B------:R-:W-:-:S13]  /*0400*/  FSETP.GEU.AND P0, PT, R5, 32, PT ;  /* 0x420000000500780b */ /* 0x000fda0003f0e000 */
[----:B------:R-:W-:Y:S05]  /*0410*/  @P0 BRA `(.L_x_6) ;  /* 0x0000000000240947 */ /* 0x000fea0003800000 */
[----:B------:R-:W-:Y:S01]  /*0420*/  IADD3 R2, PT, PT, R2, 0x1, RZ ;  /* 0x0000000102027810 */ /* 0x000fe20007ffe0ff */
[-C--:B------:R-:W-:Y:S01]  /*0430*/  FMUL R5, R0, R3.reuse ;  /* 0x0000000300057220 */ /* 0x080fe20000400000 */
[----:B------:R-:W-:Y:S02]  /*0440*/  FADD R4, R4, -R7 ;  /* 0x8000000704047221 */ /* 0x000fe40000000000 */
[----:B-1----:R-:W-:Y:S01]  /*0450*/  ISETP.NE.AND P0, PT, R2, UR7, PT ;  /* 0x0000000702007c0c */ /* 0x002fe2000bf05270 */
[----:B------:R-:W-:Y:S01]  /*0460*/  FFMA R3, R0, R3, R5 ;  /* 0x0000000300037223 */ /* 0x000fe20000000005 */
[----:B------:R-:W-:-:S03]  /*0470*/  FADD R0, R9, R4 ;  /* 0x0000000409007221 */ /* 0x000fc60000000000 */
[----:B------:R-:W-:-:S08]  /*0480*/  FFMA R3, R6, 2.5, R3 ;  /* 0x4020000006037823 */ /* 0x000fd00000000003 */
[----:B------:R-:W-:Y:S05]  /*0490*/  @P0 BRA `(.L_x_7) ;  /* 0xfffffffc00cc0947 */ /* 0x000fea000383ffff */
[----:B0-----:R-:W-:-:S07]  /*04a0*/  IMAD.U32 R2, RZ, RZ, UR6 ;  /* 0x00000006ff027e24 */ /* 0x001fce000f8e00ff */
.L_x_6:
[----:B01----:R-:W-:Y:S05]  /*04b0*/  BSYNC.RECONVERGENT B0 ;  /* 0x0000000000007941 */ /* 0x003fea0003800200 */
.L_x_5:
[----:B------:R-:W-:Y:S02]  /*04c0*/  MOV R7, R0 ;  /* 0x0000000000077202 */ /* 0x000fe40000000f00 */
[----:B------:R-:W-:-:S07]  /*04d0*/  I2FP.F32.U32 R0, R2 ;  /* 0x0000000200007245 */ /* 0x000fce0000201000 */
.L_x_4:
[----:B------:R-:W-:Y:S01]  /*04e0*/  FMUL R2, R3, R3 ;  /* 0x0000000303027220 */ /* 0x000fe20000400000 */
[----:B------:R-:W-:Y:S01]  /*04f0*/  IMAD.MOV.U32 R9, RZ, RZ, 0x3e055027 ;  /* 0x3e055027ff097424 */ /* 0x000fe200078e00ff */
[----:B------:R-:W-:Y:S01]  /*0500*/  MOV R8, 0x7f800000 ;  /* 0x7f80000000087802 */ /* 0x000fe20000000f00 */
[----:B------:R-:W-:Y:S02]  /*0510*/  IMAD.MOV.U32 R13, RZ, RZ, -0x2e82c64f ;  /* 0xd17d39b1ff0d7424 */ /* 0x000fe400078e00ff */
[----:B------:R-:W-:Y:S01]  /*0520*/  FFMA R2, R7, R7, R2 ;  /* 0x0000000707027223 */ /* 0x000fe20000000002 */
[----:B------:R-:W-:Y:S01]  /*0530*/  MOV R12, 0x52188a2c ;  /* 0x52188a2c000c7802 */ /* 0x000fe20000000f00 */
[----:B------:R-:W-:Y:S01]  /*0540*/  IMAD.MOV.U32 R15, RZ, RZ, -0x160e0714 ;  /* 0xe9f1f8ecff0f7424 */ /* 0x000fe200078e00ff */
[----:B------:R-:W-:Y:S01]  /*0550*/  MOV R14, 0xd3e5b586 ;  /* 0xd3e5b586000e7802 */ /* 0x000fe20000000f00 */
[----:B------:R-:W-:Y:S01]  /*0560*/  IMAD.MOV.U32 R11, RZ, RZ, 0x3346a00 ;  /* 0x03346a00ff0b7424 */ /* 0x000fe200078e00ff */
[C---:B------:R-:W-:Y:S01]  /*0570*/  FSETP.GEU.AND P0, PT, R2.reuse, 1.175494350822287508e-38, PT ;  /* 0x008000000200780b */ /* 0x040fe20003f0e000 */
[----:B------:R-:W0:Y:S01]  /*0580*/  LDCU.64 UR6, c[0x0][0x380] ;  /* 0x00007000ff0677ac */ /* 0x000e220008000a00 */
[----:B------:R-:W-:Y:S01]  /*0590*/  MOV R10, 0x57990080 ;  /* 0x57990080000a7802 */ /* 0x000fe20000000f00 */
[----:B------:R-:W-:Y:S10]  /*05a0*/  STL.128 [R1+0x10], R12 ;  /* 0x0000100c01007387 */ /* 0x000ff40000100c00 */
[----:B------:R-:W-:-:S04]  /*05b0*/  @!P0 FMUL R2, R2, 8388608 ;  /* 0x4b00000002028820 */ /* 0x000fc80000400000 */
[----:B------:R-:W-:-:S05]  /*05c0*/  VIADD R3, R2, 0xc0d55555 ;  /* 0xc0d5555502037836 */ /* 0x000fca0000000000 */
[----:B------:R-:W-:-:S04]  /*05d0*/  LOP3.LUT R5, R3, 0xff800000, RZ, 0xc0, !PT ;  /* 0xff80000003057812 */ /* 0x000fc800078ec0ff */
[-C--:B------:R-:W-:Y:S02]  /*05e0*/  IADD3 R3, PT, PT, R2, -R5.reuse, RZ ;  /* 0x8000000502037210 */ /* 0x080fe40007ffe0ff */
[----:B------:R-:W-:-:S03]  /*05f0*/  I2FP.F32.S32 R4, R5 ;  /* 0x0000000500047245 */ /* 0x000fc60000201400 */
[----:B------:R-:W-:-:S04]  /*0600*/  FADD R6, R3, -1 ;  /* 0xbf80000003067421 */ /* 0x000fc80000000000 */
[----:B------:R-:W-:-:S04]  /*0610*/  FFMA R3, R6, -R9, 0.14084610342979431152 ;  /* 0x3e1039f606037423 */ /* 0x000fc80000000809 */
[----:B------:R-:W-:-:S04]  /*0620*/  FFMA R3, R6, R3, -0.12148627638816833496 ;  /* 0xbdf8cdcc06037423 */ /* 0x000fc80000000003 */
[----:B------:R-:W-:-:S04]  /*0630*/  FFMA R3, R6, R3, 0.13980610668659210205 ;  /* 0x3e0f295506037423 */ /* 0x000fc80000000003 */
[----:B------:R-:W-:-:S04]  /*0640*/  FFMA R3, R6, R3, -0.16684235632419586182 ;  /* 0xbe2ad8b906037423 */ /* 0x000fc80000000003 */
[----:B------:R-:W-:-:S04]  /*0650*/  FFMA R3, R6, R3, 0.20012299716472625732 ;  /* 0x3e4ced0b06037423 */ /* 0x000fc80000000003 */
[----:B------:R-:W-:-:S04]  /*0660*/  FFMA R3, R6, R3, -0.24999669194221496582 ;  /* 0xbe7fff2206037423 */ /* 0x000fc80000000003 */
[----:B------:R-:W-:-:S04]  /*0670*/  FFMA R3, R6, R3, 0.33333182334899902344 ;  /* 0x3eaaaa7806037423 */ /* 0x000fc80000000003 */
[----:B------:R-:W-:Y:S01]  /*0680*/  FFMA R7, R6, R3, -0.5 ;  /* 0xbf00000006077423 */ /* 0x000fe20000000003 */
[----:B------:R-:W-:Y:S02]  /*0690*/  FSEL R3, RZ, -23, P0 ;  /* 0xc1b80000ff037808 */ /* 0x000fe40000000000 */
[----:B------:R-:W-:Y:S01]  /*06a0*/  ISETP.GT.U32.AND P0, PT, R2, 0x7f7fffff, PT ;  /* 0x7f7fffff0200780c */ /* 0x000fe20003f04070 */
[----:B------:R-:W-:Y:S02]  /*06b0*/  FMUL R7, R6, R7 ;  /* 0x0000000706077220 */ /* 0x000fe40000400000 */
[----:B------:R-:W-:Y:S02]  /*06c0*/  FFMA R3, R4, 1.1920928955078125e-07, R3 ;  /* 0x3400000004037823 */ /* 0x000fe40000000003 */
[----:B------:R-:W-:-:S04]  /*06d0*/  FFMA R6, R6, R7, R6 ;  /* 0x0000000706067223 */ /* 0x000fc80000000006 */
[----:B------:R-:W-:-:S04]  /*06e0*/  FFMA R3, R3, 0.69314718246459960938, R6 ;  /* 0x3f31721803037823 */ /* 0x000fc80000000006 */
[C---:B------:R-:W-:Y:S01]  /*06f0*/  @P0 FFMA R3, R2.reuse, R8, +INF ;  /* 0x7f80000002030423 */ /* 0x040fe20000000008 */
[----:B------:R-:W-:-:S04]  /*0700*/  FSETP.NEU.AND P0, PT, R2, RZ, PT ;  /* 0x000000ff0200720b */ /* 0x000fc80003f0d000 */
[----:B------:R-:W-:-:S04]  /*0710*/  FSEL R3, R3, -INF , P0 ;  /* 0xff80000003037808 */ /* 0x000fc80000000000 */
[----:B------:R-:W-:-:S13]  /*0720*/  FSETP.GEU.AND P0, PT, R3, 1.175494350822287508e-38, PT ;  /* 0x008000000300780b */ /* 0x000fda0003f0e000 */
[----:B------:R-:W-:-:S04]  /*0730*/  @!P0 FMUL R3, R3, 8388608 ;  /* 0x4b00000003038820 */ /* 0x000fc80000400000 */
[----:B------:R-:W-:-:S05]  /*0740*/  VIADD R2, R3, 0xc0d55555 ;  /* 0xc0d5555503027836 */ /* 0x000fca0000000000 */
[----:B------:R-:W-:-:S04]  /*0750*/  LOP3.LUT R4, R2, 0xff800000, RZ, 0xc0, !PT ;  /* 0xff80000002047812 */ /* 0x000fc800078ec0ff */
[----:B------:R-:W-:-:S05]  /*0760*/  IADD3 R2, PT, PT, R3, -R4, RZ ;  /* 0x8000000403027210 */ /* 0x000fca0007ffe0ff */
[----:B------:R-:W-:Y:S01]  /*0770*/  FADD R6, R2, -1 ;  /* 0xbf80000002067421 */ /* 0x000fe20000000000 */
[----:B------:R-:W-:Y:S02]  /*0780*/  FSEL R2, RZ, -23, P0 ;  /* 0xc1b80000ff027808 */ /* 0x000fe40000000000 */
[----:B------:R-:W-:Y:S01]  /*0790*/  ISETP.GT.U32.AND P0, PT, R3, 0x7f7fffff, PT ;  /* 0x7f7fffff0300780c */ /* 0x000fe20003f04070 */
[----:B------:R-:W-:Y:S01]  /*07a0*/  FFMA R5, R6, -R9, 0.14084610342979431152 ;  /* 0x3e1039f606057423 */ /* 0x000fe20000000809 */
[----:B------:R-:W-:-:S03]  /*07b0*/  IMAD.MOV.U32 R9, RZ, RZ, -0x33ff5501 ;  /* 0xcc00aaffff097424 */ /* 0x000fc600078e00ff */
[----:B------:R-:W-:-:S04]  /*07c0*/  FFMA R5, R6, R5, -0.12148627638816833496 ;  /* 0xbdf8cdcc06057423 */ /* 0x000fc80000000005 */
[----:B------:R-:W-:-:S04]  /*07d0*/  FFMA R5, R6, R5, 0.13980610668659210205 ;  /* 0x3e0f295506057423 */ /* 0x000fc80000000005 */
[----:B------:R-:W-:-:S04]  /*07e0*/  FFMA R5, R6, R5, -0.16684235632419586182 ;  /* 0xbe2ad8b906057423 */ /* 0x000fc80000000005 */
[----:B------:R-:W-:-:S04]  /*07f0*/  FFMA R5, R6, R5, 0.20012299716472625732 ;  /* 0x3e4ced0b06057423 */ /* 0x000fc80000000005 */
[----:B------:R-:W-:-:S04]  /*0800*/  FFMA R5, R6, R5, -0.24999669194221496582 ;  /* 0xbe7fff2206057423 */ /* 0x000fc80000000005 */
[----:B------:R-:W-:-:S04]  /*0810*/  FFMA R5, R6, R5, 0.33333182334899902344 ;  /* 0x3eaaaa7806057423 */ /* 0x000fc80000000005 */
[C---:B------:R-:W-:Y:S01]  /*0820*/  FFMA R7, R6.reuse, R5, -0.5 ;  /* 0xbf00000006077423 */ /* 0x040fe20000000005 */
[----:B------:R-:W-:Y:S01]  /*0830*/  I2FP.F32.S32 R5, R4 ;  /* 0x0000000400057245 */ /* 0x000fe20000201400 */
[----:B------:R-:W-:Y:S02]  /*0840*/  IMAD.MOV.U32 R4, RZ, RZ, 0x190f1e42 ;  /* 0x190f1e42ff047424 */ /* 0x000fe400078e00ff */
[C---:B------:R-:W-:Y:S02]  /*0850*/  FMUL R7, R6.reuse, R7 ;  /* 0x0000000706077220 */ /* 0x040fe40000400000 */
[----:B------:R-:W-:Y:S01]  /*0860*/  FFMA R2, R5, 1.1920928955078125e-07, R2 ;  /* 0x3400000005027823 */ /* 0x000fe20000000002 */
[----:B------:R-:W-:Y:S01]  /*0870*/  MOV R5, 0x1091a07 ;  /* 0x01091a0700057802 */ /* 0x000fe20000000f00 */
[----:B------:R-:W-:Y:S01]  /*0880*/  FFMA R7, R6, R7, R6 ;  /* 0x0000000706077223 */ /* 0x000fe20000000006 */
[----:B------:R-:W-:-:S03]  /*0890*/  MOV R6, 0x4904042f ;  /* 0x4904042f00067802 */ /* 0x000fc60000000f00 */
[----:B------:R-:W-:Y:S01]  /*08a0*/  FFMA R2, R2, 0.69314718246459960938, R7 ;  /* 0x3f31721802027823 */ /* 0x000fe20000000007 */
[C---:B------:R-:W-:Y:S01]  /*08b0*/  @P0 FFMA R2, R3.reuse, R8, +INF ;  /* 0x7f80000003020423 */ /* 0x040fe20000000008 */
[----:B------:R-:W-:Y:S01]  /*08c0*/  FSETP.NEU.AND P0, PT, R3, RZ, PT ;  /* 0x000000ff0300720b */ /* 0x000fe20003f0d000 */
[----:B------:R-:W-:Y:S01]  /*08d0*/  IMAD.MOV.U32 R7, RZ, RZ, 0xc640700 ;  /* 0x0c640700ff077424 */ /* 0x000fe200078e00ff */
[----:B------:R-:W-:Y:S02]  /*08e0*/  MOV R8, 0x5fc9f8bf ;  /* 0x5fc9f8bf00087802 */ /* 0x000fe40000000f00 */
[----:B------:R-:W-:Y:S02]  /*08f0*/  FSEL R3, R2, -INF , P0 ;  /* 0xff80000002037808 */ /* 0x000fe40000000000 */
[----:B------:R-:W-:Y:S03]  /*0900*/  STL.128 [R1], R4 ;  /* 0x0000000401007387 */ /* 0x000fe60000100c00 */
[----:B------:R-:W-:Y:S01]  /*0910*/  FADD R0, -R3, R0 ;  /* 0x0000000003007221 */ /* 0x000fe20000000100 */
[----:B------:R-:W-:Y:S05]  /*0920*/  STL.128 [R1+0x20], R8 ;  /* 0x0000200801007387 */ /* 0x000fea0000100c00 */
[----:B------:R-:W1:Y:S02]  /*0930*/  F2I.TRUNC.NTZ R0, R0 ;  /* 0x0000000000007305 */ /* 0x000e64000020f100 */
[----:B-1----:R-:W-:-:S04]  /*0940*/  SHF.R.S32.HI R3, RZ, 0x1f, R0 ;  /* 0x0000001fff037819 */ /* 0x002fc80000011400 */
[----:B------:R-:W-:-:S04]  /*0950*/  LEA.HI R3, R3, R0, RZ, 0x4 ;  /* 0x0000000003037211 */ /* 0x000fc800078f20ff */
[----:B------:R-:W-:-:S05]  /*0960*/  LOP3.LUT R3, R3, 0xfffffff0, RZ, 0xc0, !PT ;  /* 0xfffffff003037812 */ /* 0x000fca00078ec0ff */
[----:B------:R-:W-:-:S04]  /*0970*/  IMAD.IADD R2, R0, 0x1, -R3 ;  /* 0x0000000100027824 */ /* 0x000fc800078e0a03 */
[----:B------:R-:W-:-:S05]  /*0980*/  IMAD R17, R2, 0x3, R1 ;  /* 0x0000000302117824 */ /* 0x000fca00078e0201 */
[----:B------:R-:W2:Y:S04]  /*0990*/  LDL.U8 R0, [R17] ;  /* 0x0000000011007983 */ /* 0x000ea80000100000 */
[----:B------:R-:W3:Y:S04]  /*09a0*/  LDL.U8 R2, [R17+0x1] ;  /* 0x0000010011027983 */ /* 0x000ee80000100000 */
[----:B------:R-:W4:Y:S01]  /*09b0*/  LDL.U8 R3, [R17+0x2] ;  /* 0x0000020011037983 */ /* 0x000f220000100000 */
[----:B------:R-:W-:-:S05]  /*09c0*/  IMAD R16, R16, 0x3, RZ ;  /* 0x0000000310107824 */ /* 0x000fca00078e02ff */
[----:B0-----:R-:W-:-:S04]  /*09d0*/  IADD3 R18, P0, PT, R16, UR6, RZ ;  /* 0x0000000610127c10 */ /* 0x001fc8000ff1e0ff */
[----:B------:R-:W-:-:S05]  /*09e0*/  LEA.HI.X.SX32 R19, R16, UR7, 0x1, P0 ;  /* 0x0000000710137c11 */ /* 0x000fca00080f0eff */
[----:B--2---:R-:W-:Y:S04]  /*09f0*/  STG.E.U8 desc[UR4][R18.64], R0 ;  /* 0x0000000012007986 */ /* 0x004fe8000c101104 */
[----:B---3--:R-:W-:Y:S04]  /*0a00*/  STG.E.U8 desc[UR4][R18.64+0x1], R2 ;  /* 0x0000010212007986 */ /* 0x008fe8000c101104 */
[----:B----4-:R-:W-:Y:S01]  /*0a10*/  STG.E.U8 desc[UR4][R18.64+0x2], R3 ;  /* 0x0000020312007986 */ /* 0x010fe2000c101104 */
[----:B------:R-:W-:Y:S05]  /*0a20*/  EXIT ;  /* 0x000000000000794d */ /* 0x000fea0003800000 */
        .weak           $__internal_0_$__cuda_sm3x_div_rn_noftz_f32_slowpath
        .type           $__internal_0_$__cuda_sm3x_div_rn_noftz_f32_slowpath,@function
        .size           $__internal_0_$__cuda_sm3x_div_rn_noftz_f32_slowpath,(.L_x_20 - $__internal_0_$__cuda_sm3x_div_rn_noftz_f32_slowpath)
$__internal_0_$__cuda_sm3x_div_rn_noftz_f32_slowpath:
[----:B------:R-:W-:Y:S01]  /*0a30*/  SHF.R.U32.HI R7, RZ, 0x17, R3 ;  /* 0x00000017ff077819 */ /* 0x000fe20000011603 */
[----:B------:R-:W-:Y:S01]  /*0a40*/  BSSY.RECONVERGENT B1, `(.L_x_8) ;  /* 0x0000063000017945 */ /* 0x000fe20003800200 */
[----:B------:R-:W-:Y:S02]  /*0a50*/  SHF.R.U32.HI R5, RZ, 0x17, R0 ;  /* 0x00000017ff057819 */ /* 0x000fe40000011600 */
[----:B------:R-:W-:Y:S02]  /*0a60*/  LOP3.LUT R12, R7, 0xff, RZ, 0xc0, !PT ;  /* 0x000000ff070c7812 */ /* 0x000fe400078ec0ff */
[----:B------:R-:W-:Y:S02]  /*0a70*/  LOP3.LUT R10, R5, 0xff, RZ, 0xc0, !PT ;  /* 0x000000ff050a7812 */ /* 0x000fe400078ec0ff */
[----:B------:R-:W-:Y:S02]  /*0a80*/  IADD3 R9, PT, PT, R12, -0x1, RZ ;  /* 0xffffffff0c097810 */ /* 0x000fe40007ffe0ff */
[----:B------:R-:W-:Y:S01]  /*0a90*/  MOV R5, R3 ;  /* 0x0000000300057202 */ /* 0x000fe20000000f00 */
[----:B------:R-:W-:Y:S01]  /*0aa0*/  VIADD R8, R10, 0xffffffff ;  /* 0xffffffff0a087836 */ /* 0x000fe20000000000 */
[----:B------:R-:W-:-:S04]  /*0ab0*/  ISETP.GT.U32.AND P0, PT, R9, 0xfd, PT ;  /* 0x000000fd0900780c */ /* 0x000fc80003f04070 */
[----:B------:R-:W-:-:S13]  /*0ac0*/  ISETP.GT.U32.OR P0, PT, R8, 0xfd, P0 ;  /* 0x000000fd0800780c */ /* 0x000fda0000704470 */
[----:B------:R-:W-:Y:S01]  /*0ad0*/  @!P0 IMAD.MOV.U32 R7, RZ, RZ, RZ ;  /* 0x000000ffff078224 */ /* 0x000fe200078e00ff */
[----:B------:R-:W-:Y:S06]  /*0ae0*/  @!P0 BRA `(.L_x_9) ;  /* 0x00000000005c8947 */ /* 0x000fec0003800000 */
[----:B------:R-:W-:Y:S02]  /*0af0*/  FSETP.GTU.FTZ.AND P0, PT, |R0|, +INF , PT ;  /* 0x7f8000000000780b */ /* 0x000fe40003f1c200 */
[----:B------:R-:W-:-:S04]  /*0b00*/  FSETP.GTU.FTZ.AND P1, PT, |R3|, +INF , PT ;  /* 0x7f8000000300780b */ /* 0x000fc80003f3c200 */
[----:B------:R-:W-:-:S13]  /*0b10*/  PLOP3.LUT P0, PT, P0, P1, PT, 0xf8, 0x8f ;  /* 0x00000000008f781c */ /* 0x000fda0000703f70 */
[----:B------:R-:W-:Y:S05]  /*0b20*/  @P0 BRA `(.L_x_10) ;  /* 0x00000004004c0947 */ /* 0x000fea0003800000 */
[----:B------:R-:W-:-:S13]  /*0b30*/  LOP3.LUT P0, RZ, R5, 0x7fffffff, R0, 0xc8, !PT ;  /* 0x7fffffff05ff7812 */ /* 0x000fda000780c800 */
[----:B------:R-:W-:Y:S05]  /*0b40*/  @!P0 BRA `(.L_x_11) ;  /* 0x00000004003c8947 */ /* 0x000fea0003800000 */
[C---:B------:R-:W-:Y:S02]  /*0b50*/  FSETP.NEU.FTZ.AND P2, PT, |R0|.reuse, +INF , PT ;  /* 0x7f8000000000780b */ /* 0x040fe40003f5d200 */
[----:B------:R-:W-:Y:S02]  /*0b60*/  FSETP.NEU.FTZ.AND P1, PT, |R3|, +INF , PT ;  /* 0x7f8000000300780b */ /* 0x000fe40003f3d200 */
[----:B------:R-:W-:-:S11]  /*0b70*/  FSETP.NEU.FTZ.AND P0, PT, |R0|, +INF , PT ;  /* 0x7f8000000000780b */ /* 0x000fd60003f1d200 */
[----:B------:R-:W-:Y:S05]  /*0b80*/  @!P1 BRA !P2, `(.L_x_11) ;  /* 0x00000004002c9947 */ /* 0x000fea0005000000 */
[----:B------:R-:W-:-:S04]  /*0b90*/  LOP3.LUT P2, RZ, R0, 0x7fffffff, RZ, 0xc0, !PT ;  /* 0x7fffffff00ff7812 */ /* 0x000fc8000784c0ff */
[----:B------:R-:W-:-:S13]  /*0ba0*/  PLOP3.LUT P1, PT, P1, P2, PT, 0x2f, 0xf2 ;  /* 0x0000000000f2781c */ /* 0x000fda0000f24577 */
[----:B------:R-:W-:Y:S05]  /*0bb0*/  @P1 BRA `(.L_x_12) ;  /* 0x0000000400181947 */ /* 0x000fea0003800000 */
[----:B------:R-:W-:-:S04]  /*0bc0*/  LOP3.LUT P1, RZ, R5, 0x7fffffff, RZ, 0xc0, !PT ;  /* 0x7fffffff05ff7812 */ /* 0x000fc8000782c0ff */
[----:B------:R-:W-:-:S13]  /*0bd0*/  PLOP3.LUT P0, PT, P0, P1, PT, 0x2f, 0xf2 ;  /* 0x0000000000f2781c */ /* 0x000fda0000702577 */
[----:B------:R-:W-:Y:S05]  /*0be0*/  @P0 BRA `(.L_x_13) ;  /* 0x0000000400000947 */ /* 0x000fea0003800000 */
[----:B------:R-:W-:Y:S02]  /*0bf0*/  ISETP.GE.AND P0, PT, R8, RZ, PT ;  /* 0x000000ff0800720c */ /* 0x000fe40003f06270 */
[----:B------:R-:W-:-:S11]  /*0c00*/  ISETP.GE.AND P1, PT, R9, RZ, PT ;  /* 0x000000ff0900720c */ /* 0x000fd60003f26270 */
[----:B------:R-:W-:Y:S01]  /*0c10*/  @P0 MOV R7, RZ ;  /* 0x000000ff00070202 */ /* 0x000fe20000000f00 */
[----:B------:R-:W-:Y:S02]  /*0c20*/  @!P0 IMAD.MOV.U32 R7, RZ, RZ, -0x40 ;  /* 0xffffffc0ff078424 */ /* 0x000fe400078e00ff */
[----:B------:R-:W-:Y:S01]  /*0c30*/  @!P0 FFMA R0, R0, 1.84467440737095516160e+19, RZ ;  /* 0x5f80000000008823 */ /* 0x000fe200000000ff */
[----:B------:R-:W-:Y:S02]  /*0c40*/  @!P1 FFMA R5, R3, 1.84467440737095516160e+19, RZ ;  /* 0x5f80000003059823 */ /* 0x000fe400000000ff */
[----:B------:R-:W-:-:S07]  /*0c50*/  @!P1 IADD3 R7, PT, PT, R7, 0x40, RZ ;  /* 0x0000004007079810 */ /* 0x000fce0007ffe0ff */
.L_x_9:
[----:B------:R-:W-:Y:S01]  /*0c60*/  LEA R8, R12, 0xc0800000, 0x17 ;  /* 0xc08000000c087811 */ /* 0x000fe200078eb8ff */
[----:B------:R-:W-:Y:S04]  /*0c70*/  BSSY.RECONVERGENT B2, `(.L_x_14) ;  /* 0x0000036000027945 */ /* 0x000fe80003800200 */
[----:B------:R-:W-:Y:S01]  /*0c80*/  IMAD.IADD R8, R5, 0x1, -R8 ;  /* 0x0000000105087824 */ /* 0x000fe200078e0a08 */
[----:B------:R-:W-:-:S03]  /*0c90*/  IADD3 R5, PT, PT, R10, -0x7f, RZ ;  /* 0xffffff810a057810 */ /* 0x000fc60007ffe0ff */
[----:B------:R0:W1:Y:S01]  /*0ca0*/  MUFU.RCP R9, R8 ;  /* 0x0000000800097308 */ /* 0x0000620000001000 */
[----:B------:R-:W-:Y:S01]  /*0cb0*/  FADD.FTZ R11, -R8, -RZ ;  /* 0x800000ff080b7221 */ /* 0x000fe20000010100 */
[C---:B------:R-:W-:Y:S01]  /*0cc0*/  IMAD R0, R5.reuse, -0x800000, R0 ;  /* 0xff80000005007824 */ /* 0x040fe200078e0200 */
[----:B0-----:R-:W-:-:S05]  /*0cd0*/  IADD3 R8, PT, PT, R5, 0x7f, -R12 ;  /* 0x0000007f05087810 */ /* 0x001fca0007ffe80c */
[----:B------:R-:W-:Y:S02]  /*0ce0*/  IMAD.IADD R8, R8, 0x1, R7 ;  /* 0x0000000108087824 */ /* 0x000fe400078e0207 */
[----:B-1----:R-:W-:-:S04]  /*0cf0*/  FFMA R10, R9, R11, 1 ;  /* 0x3f800000090a7423 */ /* 0x002fc8000000000b */
[----:B------:R-:W-:-:S04]  /*0d00*/  FFMA R14, R9, R10, R9 ;  /* 0x0000000a090e7223 */ /* 0x000fc80000000009 */
[----:B------:R-:W-:-:S04]  /*0d10*/  FFMA R9, R0, R14, RZ ;  /* 0x0000000e00097223 */ /* 0x000fc800000000ff */
[----:B------:R-:W-:-:S04]  /*0d20*/  FFMA R10, R11, R9, R0 ;  /* 0x000000090b0a7223 */ /* 0x000fc80000000000 */
[----:B------:R-:W-:-:S04]  /*0d30*/  FFMA R9, R14, R10, R9 ;  /* 0x0000000a0e097223 */ /* 0x000fc80000000009 */
[----:B------:R-:W-:-:S04]  /*0d40*/  FFMA R10, R11, R9, R0 ;  /* 0x000000090b0a7223 */ /* 0x000fc80000000000 */
[----:B------:R-:W-:-:S05]  /*0d50*/  FFMA R0, R14, R10, R9 ;  /* 0x0000000a0e007223 */ /* 0x000fca0000000009 */
[----:B------:R-:W-:-:S04]  /*0d60*/  SHF.R.U32.HI R5, RZ, 0x17, R0 ;  /* 0x00000017ff057819 */ /* 0x000fc80000011600 */
[----:B------:R-:W-:-:S04]  /*0d70*/  LOP3.LUT R5, R5, 0xff, RZ, 0xc0, !PT ;  /* 0x000000ff05057812 */ /* 0x000fc800078ec0ff */
[----:B------:R-:W-:-:S05]  /*0d80*/  IADD3 R11, PT, PT, R5, R8, RZ ;  /* 0x00000008050b7210 */ /* 0x000fca0007ffe0ff */
[----:B------:R-:W-:-:S05]  /*0d90*/  VIADD R5, R11, 0xffffffff ;  /* 0xffffffff0b057836 */ /* 0x000fca0000000000 */
[----:B------:R-:W-:-:S13]  /*0da0*/  ISETP.GE.U32.AND P0, PT, R5, 0xfe, PT ;  /* 0x000000fe0500780c */ /* 0x000fda0003f06070 */
[----:B------:R-:W-:Y:S05]  /*0db0*/  @!P0 BRA `(.L_x_15) ;  /* 0x0000000000808947 */ /* 0x000fea0003800000 */
[----:B------:R-:W-:-:S13]  /*0dc0*/  ISETP.GT.AND P0, PT, R11, 0xfe, PT ;  /* 0x000000fe0b00780c */ /* 0x000fda0003f04270 */
[----:B------:R-:W-:Y:S05]  /*0dd0*/  @P0 BRA `(.L_x_16) ;  /* 0x00000000006c0947 */ /* 0x000fea0003800000 */
[----:B------:R-:W-:-:S13]  /*0de0*/  ISETP.GE.AND P0, PT, R11, 0x1, PT ;  /* 0x000000010b00780c */ /* 0x000fda0003f06270 */
[----:B------:R-:W-:Y:S05]  /*0df0*/  @P0 BRA `(.L_x_17) ;  /* 0x0000000000740947 */ /* 0x000fea0003800000 */
[----:B------:R-:W-:Y:S02]  /*0e00*/  ISETP.GE.AND P0, PT, R11, -0x18, PT ;  /* 0xffffffe80b00780c */ /* 0x000fe40003f06270 */
[----:B------:R-:W-:-:S11]  /*0e10*/  LOP3.LUT R0, R0, 0x80000000, RZ, 0xc0, !PT ;  /* 0x8000000000007812 */ /* 0x000fd600078ec0ff */
[----:B------:R-:W-:Y:S05]  /*0e20*/  @!P0 BRA `(.L_x_17) ;  /* 0x0000000000688947 */ /* 0x000fea0003800000 */
[CCC-:B------:R-:W-:Y:S01]  /*0e30*/  FFMA.RZ R5, R14.reuse, R10.reuse, R9.reuse ;  /* 0x0000000a0e057223 */ /* 0x1c0fe2000000c009 */
[CCC-:B------:R-:W-:Y:S01]  /*0e40*/  FFMA.RM R8, R14.reuse, R10.reuse, R9.reuse ;  /* 0x0000000a0e087223 */ /* 0x1c0fe20000004009 */
[C---:B------:R-:W-:Y:S02]  /*0e50*/  ISETP.NE.AND P2, PT, R11.reuse, RZ, PT ;  /* 0x000000ff0b00720c */ /* 0x040fe40003f45270 */
[----:B------:R-:W-:Y:S02]  /*0e60*/  ISETP.NE.AND P1, PT, R11, RZ, PT ;  /* 0x000000ff0b00720c */ /* 0x000fe40003f25270 */
[----:B------:R-:W-:Y:S01]  /*0e70*/  LOP3.LUT R7, R5, 0x7fffff, RZ, 0xc0, !PT ;  /* 0x007fffff05077812 */ /* 0x000fe200078ec0ff */
[----:B------:R-:W-:Y:S01]  /*0e80*/  FFMA.RP R5, R14, R10, R9 ;  /* 0x0000000a0e057223 */ /* 0x000fe20000008009 */
[----:B------:R-:W-:Y:S01]  /*0e90*/  IADD3 R10, PT, PT, R11, 0x20, RZ ;  /* 0x000000200b0a7810 */ /* 0x000fe20007ffe0ff */
[----:B------:R-:W-:Y:S01]  /*0ea0*/  IMAD.MOV R9, RZ, RZ, -R11 ;  /* 0x000000ffff097224 */ /* 0x000fe200078e0a0b */
[----:B------:R-:W-:-:S02]  /*0eb0*/  LOP3.LUT R7, R7, 0x800000, RZ, 0xfc, !PT ;  /* 0x0080000007077812 */ /* 0x000fc400078efcff */
[----:B------:R-:W-:Y:S02]  /*0ec0*/  FSETP.NEU.FTZ.AND P0, PT, R5, R8, PT ;  /* 0x000000080500720b */ /* 0x000fe40003f1d000 */
[----:B------:R-:W-:Y:S02]  /*0ed0*/  SHF.L.U32 R10, R7, R10, RZ ;  /* 0x0000000a070a7219 */ /* 0x000fe400000006ff */
[----:B------:R-:W-:Y:S02]  /*0ee0*/  SEL R8, R9, RZ, P2 ;  /* 0x000000ff09087207 */ /* 0x000fe40001000000 */
[----:B------:R-:W-:Y:S02]  /*0ef0*/  ISETP.NE.AND P1, PT, R10, RZ, P1 ;  /* 0x000000ff0a00720c */ /* 0x000fe40000f25270 */
[----:B------:R-:W-:Y:S02]  /*0f00*/  SHF.R.U32.HI R8, RZ, R8, R7 ;  /* 0x00000008ff087219 */ /* 0x000fe40000011607 */
[----:B------:R-:W-:-:S02]  /*0f10*/  PLOP3.LUT P0, PT, P0, P1, PT, 0xf8, 0x8f ;  /* 0x00000000008f781c */ /* 0x000fc40000703f70 */
[----:B------:R-:W-:Y:S02]  /*0f20*/  SHF.R.U32.HI R10, RZ, 0x1, R8 ;  /* 0x00000001ff0a7819 */ /* 0x000fe40000011608 */
[----:B------:R-:W-:-:S04]  /*0f30*/  SEL R5, RZ, 0x1, !P0 ;  /* 0x00000001ff057807 */ /* 0x000fc80004000000 */
[----:B------:R-:W-:-:S04]  /*0f40*/  LOP3.LUT R5, R5, 0x1, R10, 0xf8, !PT ;  /* 0x0000000105057812 */ /* 0x000fc800078ef80a */
[----:B------:R-:W-:-:S04]  /*0f50*/  LOP3.LUT R5, R5, R8, RZ, 0xc0, !PT ;  /* 0x0000000805057212 */ /* 0x000fc800078ec0ff */
[----:B------:R-:W-:-:S04]  /*0f60*/  IADD3 R5, PT, PT, R10, R5, RZ ;  /* 0x000000050a057210 */ /* 0x000fc80007ffe0ff */
[----:B------:R-:W-:Y:S01]  /*0f70*/  LOP3.LUT R0, R5, R0, RZ, 0xfc, !PT ;  /* 0x0000000005007212 */ /* 0x000fe200078efcff */
[----:B------:R-:W-:Y:S06]  /*0f80*/  BRA `(.L_x_17) ;  /* 0x0000000000107947 */ /* 0x000fec0003800000 */
.L_x_16:
[----:B------:R-:W-:-:S04]  /*0f90*/  LOP3.LUT R0, R0, 0x80000000, RZ, 0xc0, !PT ;  /* 0x8000000000007812 */ /* 0x000fc800078ec0ff */
[----:B------:R-:W-:Y:S01]  /*0fa0*/  LOP3.LUT R0, R0, 0x7f800000, RZ, 0xfc, !PT ;  /* 0x7f80000000007812 */ /* 0x000fe200078efcff */
[----:B------:R-:W-:Y:S06]  /*0fb0*/  BRA `(.L_x_17) ;  /* 0x0000000000047947 */ /* 0x000fec0003800000 */
.L_x_15:
[----:B------:R-:W-:-:S07]  /*0fc0*/  IMAD R0, R8, 0x800000, R0 ;  /* 0x0080000008007824 */ /* 0x000fce00078e0200 */
.L_x_17:
[----:B------:R-:W-:Y:S05]  /*0fd0*/  BSYNC.RECONVERGENT B2 ;  /* 0x0000000000027941 */ /* 0x000fea0003800200 */
.L_x_14:
[----:B------:R-:W-:Y:S05]  /*0fe0*/  BRA `(.L_x_18) ;  /* 0x0000000000207947 */ /* 0x000fea0003800000 */
.L_x_13:
[----:B------:R-:W-:-:S04]  /*0ff0*/  LOP3.LUT R0, R5, 0x80000000, R0, 0x48, !PT ;  /* 0x8000000005007812 */ /* 0x000fc800078e4800 */
[----:B------:R-:W-:Y:S01]  /*1000*/  LOP3.LUT R0, R0, 0x7f800000, RZ, 0xfc, !PT ;  /* 0x7f80000000007812 */ /* 0x000fe200078efcff */
[----:B------:R-:W-:Y:S06]  /*1010*/  BRA `(.L_x_18) ;  /* 0x0000000000147947 */ /* 0x000fec0003800000 */
.L_x_12:
[----:B------:R-:W-:Y:S01]  /*1020*/  LOP3.LUT R0, R5, 0x80000000, R0, 0x48, !PT ;  /* 0x8000000005007812 */ /* 0x000fe200078e4800 */
[----:B------:R-:W-:Y:S06]  /*1030*/  BRA `(.L_x_18) ;  /* 0x00000000000c7947 */ /* 0x000fec0003800000 */
.L_x_11:
[----:B------:R-:W0:Y:S01]  /*1040*/  MUFU.RSQ R0, -QNAN ;  /* 0xffc0000000007908 */ /* 0x000e220000001400 */
[----:B------:R-:W-:Y:S05]  /*1050*/  BRA `(.L_x_18) ;  /* 0x0000000000047947 */ /* 0x000fea0003800000 */
.L_x_10:
[----:B------:R-:W-:-:S07]  /*1060*/  FADD.FTZ R0, R0, R3 ;  /* 0x0000000300007221 */ /* 0x000fce0000010000 */
.L_x_18:
[----:B------:R-:W-:Y:S05]  /*1070*/  BSYNC.RECONVERGENT B1 ;  /* 0x0000000000017941 */ /* 0x000fea0003800200 */
.L_x_8:
[----:B------:R-:W-:-:S04]  /*1080*/  HFMA2 R7, -RZ, RZ, 0, 0 ;  /* 0x00000000ff077431 */ /* 0x000fc800000001ff */
[----:B0-----:R-:W-:Y:S05]  /*1090*/  RET.REL.NODEC R6 `(_Z10mandelbrotPhiii) ;  /* 0xffffffec06d87950 */ /* 0x001fea0003c3ffff */
.L_x_19:
[----:B------:R-:W-:-:S00]  /*10a0*/  BRA `(.L_x_19) ;  /* 0xfffffffc00fc7947 */ /* 0x000fc0000383ffff */
[----:B------:R-:W-:-:S00]  /*10b0*/  NOP ;  /* 0x0000000000007918 */ /* 0x000fc00000000000 */
        /* <DEDUP_REMOVED lines=12> */
.L_x_20:


//--------------------- .nv.shared.reserved.0     --------------------------
	.section	.nv.shared.reserved.0,"aw",@nobits
	.weak		__nv_reservedSMEM_offset_0_alias
	.size		__nv_reservedSMEM_offset_0_alias, 0, 64
	.other		__nv_reservedSMEM_offset_0_alias,@"STO_CUDA_RESERVED_SHARED STV_DEFAULT"
__nv_reservedSMEM_offset_0_alias:
	.zero		0
	.zero		64


//--------------------- .nv.constant0._Z10mandelbrotPhiii --------------------------
	.section	.nv.constant0._Z10mandelbrotPhiii,"a",@progbits
	.sectionflags	@""
	.align	4
.nv.constant0._Z10mandelbrotPhiii:
	.zero		916


//--------------------- SYMBOLS --------------------------

	.type		.nv.reservedSmem.offset0,@object
	.size		.nv.reservedSmem.offset0,0x4
